//
// Generated by NVIDIA NVVM Compiler
//
// Compiler Build ID: CL-36424714
// Cuda compilation tools, release 13.0, V13.0.88
// Based on NVVM 20.0.0
//

.version 9.0
.target sm_100
.address_size 64

	// .globl	_Z4mmulPKfS0_Pfiiii

.visible .entry _Z4mmulPKfS0_Pfiiii(
	.param .u64 .ptr .align 1 _Z4mmulPKfS0_Pfiiii_param_0,
	.param .u64 .ptr .align 1 _Z4mmulPKfS0_Pfiiii_param_1,
	.param .u64 .ptr .align 1 _Z4mmulPKfS0_Pfiiii_param_2,
	.param .u32 _Z4mmulPKfS0_Pfiiii_param_3,
	.param .u32 _Z4mmulPKfS0_Pfiiii_param_4,
	.param .u32 _Z4mmulPKfS0_Pfiiii_param_5,
	.param .u32 _Z4mmulPKfS0_Pfiiii_param_6
)
{
	.reg .pred 	%p<12>;
	.reg .b32 	%r<42>;
	.reg .b32 	%f<67>;
	.reg .b64 	%rd<53>;

	ld.param.u64 	%rd7, [_Z4mmulPKfS0_Pfiiii_param_0];
	ld.param.u64 	%rd8, [_Z4mmulPKfS0_Pfiiii_param_1];
	ld.param.u64 	%rd6, [_Z4mmulPKfS0_Pfiiii_param_2];
	ld.param.u32 	%r20, [_Z4mmulPKfS0_Pfiiii_param_4];
	ld.param.u32 	%r19, [_Z4mmulPKfS0_Pfiiii_param_6];
	cvta.to.global.u64 	%rd1, %rd8;
	cvta.to.global.u64 	%rd2, %rd7;
	mov.u32 	%r21, %tid.x;
	mov.u32 	%r22, %ntid.x;
	mov.u32 	%r23, %ctaid.x;
	mad.lo.s32 	%r1, %r22, %r23, %r21;
	mov.u32 	%r24, %tid.y;
	mov.u32 	%r25, %ntid.y;
	mov.u32 	%r26, %ctaid.y;
	mad.lo.s32 	%r27, %r25, %r26, %r24;
	setp.ge.s32 	%p1, %r1, %r19;
	setp.ge.s32 	%p2, %r27, %r20;
	or.pred  	%p3, %p1, %p2;
	@%p3 bra 	$L__BB0_13;
	mul.lo.s32 	%r3, %r20, %r27;
	and.b32  	%r4, %r20, 7;
	setp.lt.u32 	%p4, %r20, 8;
	mov.f32 	%f66, 0f00000000;
	mov.b32 	%r40, 0;
	@%p4 bra 	$L__BB0_4;
	and.b32  	%r40, %r20, 2147483640;
	neg.s32 	%r38, %r40;
	shl.b32 	%r7, %r19, 3;
	mul.wide.u32 	%rd9, %r3, 4;
	add.s64 	%rd10, %rd9, %rd2;
	add.s64 	%rd52, %rd10, 16;
	mov.f32 	%f66, 0f00000000;
	mul.wide.s32 	%rd13, %r19, 4;
	mov.u32 	%r37, %r1;
$L__BB0_3:
	.pragma "nounroll";
	ld.global.f32 	%f16, [%rd52+-16];
	mul.wide.s32 	%rd11, %r37, 4;
	add.s64 	%rd12, %rd1, %rd11;
	ld.global.f32 	%f17, [%rd12];
	fma.rn.f32 	%f18, %f16, %f17, %f66;
	ld.global.f32 	%f19, [%rd52+-12];
	add.s64 	%rd14, %rd12, %rd13;
	ld.global.f32 	%f20, [%rd14];
	fma.rn.f32 	%f21, %f19, %f20, %f18;
	ld.global.f32 	%f22, [%rd52+-8];
	add.s64 	%rd15, %rd14, %rd13;
	ld.global.f32 	%f23, [%rd15];
	fma.rn.f32 	%f24, %f22, %f23, %f21;
	ld.global.f32 	%f25, [%rd52+-4];
	add.s64 	%rd16, %rd15, %rd13;
	ld.global.f32 	%f26, [%rd16];
	fma.rn.f32 	%f27, %f25, %f26, %f24;
	ld.global.f32 	%f28, [%rd52];
	add.s64 	%rd17, %rd16, %rd13;
	ld.global.f32 	%f29, [%rd17];
	fma.rn.f32 	%f30, %f28, %f29, %f27;
	ld.global.f32 	%f31, [%rd52+4];
	add.s64 	%rd18, %rd17, %rd13;
	ld.global.f32 	%f32, [%rd18];
	fma.rn.f32 	%f33, %f31, %f32, %f30;
	ld.global.f32 	%f34, [%rd52+8];
	add.s64 	%rd19, %rd18, %rd13;
	ld.global.f32 	%f35, [%rd19];
	fma.rn.f32 	%f36, %f34, %f35, %f33;
	ld.global.f32 	%f37, [%rd52+12];
	add.s64 	%rd20, %rd19, %rd13;
	ld.global.f32 	%f38, [%rd20];
	fma.rn.f32 	%f66, %f37, %f38, %f36;
	add.s32 	%r38, %r38, 8;
	add.s32 	%r37, %r37, %r7;
	add.s64 	%rd52, %rd52, 32;
	setp.ne.s32 	%p5, %r38, 0;
	@%p5 bra 	$L__BB0_3;
$L__BB0_4:
	setp.eq.s32 	%p6, %r4, 0;
	@%p6 bra 	$L__BB0_12;
	and.b32  	%r13, %r20, 3;
	setp.lt.u32 	%p7, %r4, 4;
	@%p7 bra 	$L__BB0_7;
	add.s32 	%r29, %r40, %r3;
	mul.wide.u32 	%rd21, %r29, 4;
	add.s64 	%rd22, %rd2, %rd21;
	ld.global.f32 	%f40, [%rd22];
	mad.lo.s32 	%r30, %r40, %r19, %r1;
	mul.wide.s32 	%rd23, %r30, 4;
	add.s64 	%rd24, %rd1, %rd23;
	ld.global.f32 	%f41, [%rd24];
	fma.rn.f32 	%f42, %f40, %f41, %f66;
	cvt.u64.u32 	%rd25, %r3;
	cvt.u64.u32 	%rd26, %r40;
	add.s64 	%rd27, %rd26, %rd25;
	shl.b64 	%rd28, %rd27, 2;
	add.s64 	%rd29, %rd2, %rd28;
	ld.global.f32 	%f43, [%rd29+4];
	mul.wide.s32 	%rd30, %r19, 4;
	add.s64 	%rd31, %rd24, %rd30;
	ld.global.f32 	%f44, [%rd31];
	fma.rn.f32 	%f45, %f43, %f44, %f42;
	ld.global.f32 	%f46, [%rd29+8];
	add.s64 	%rd32, %rd31, %rd30;
	ld.global.f32 	%f47, [%rd32];
	fma.rn.f32 	%f48, %f46, %f47, %f45;
	ld.global.f32 	%f49, [%rd29+12];
	add.s64 	%rd33, %rd32, %rd30;
	ld.global.f32 	%f50, [%rd33];
	fma.rn.f32 	%f66, %f49, %f50, %f48;
	add.s32 	%r40, %r40, 4;
$L__BB0_7:
	setp.eq.s32 	%p8, %r13, 0;
	@%p8 bra 	$L__BB0_12;
	setp.eq.s32 	%p9, %r13, 1;
	@%p9 bra 	$L__BB0_10;
	add.s32 	%r31, %r40, %r3;
	mul.wide.u32 	%rd34, %r31, 4;
	add.s64 	%rd35, %rd2, %rd34;
	ld.global.f32 	%f52, [%rd35];
	mad.lo.s32 	%r32, %r40, %r19, %r1;
	mul.wide.s32 	%rd36, %r32, 4;
	add.s64 	%rd37, %rd1, %rd36;
	ld.global.f32 	%f53, [%rd37];
	fma.rn.f32 	%f54, %f52, %f53, %f66;
	cvt.u64.u32 	%rd38, %r3;
	cvt.u64.u32 	%rd39, %r40;
	add.s64 	%rd40, %rd39, %rd38;
	shl.b64 	%rd41, %rd40, 2;
	add.s64 	%rd42, %rd2, %rd41;
	ld.global.f32 	%f55, [%rd42+4];
	mul.wide.s32 	%rd43, %r19, 4;
	add.s64 	%rd44, %rd37, %rd43;
	ld.global.f32 	%f56, [%rd44];
	fma.rn.f32 	%f66, %f55, %f56, %f54;
	add.s32 	%r40, %r40, 2;
$L__BB0_10:
	and.b32  	%r33, %r20, 1;
	setp.eq.b32 	%p10, %r33, 1;
	not.pred 	%p11, %p10;
	@%p11 bra 	$L__BB0_12;
	add.s32 	%r34, %r40, %r3;
	mul.wide.u32 	%rd45, %r34, 4;
	add.s64 	%rd46, %rd2, %rd45;
	ld.global.f32 	%f57, [%rd46];
	mad.lo.s32 	%r35, %r40, %r19, %r1;
	mul.wide.s32 	%rd47, %r35, 4;
	add.s64 	%rd48, %rd1, %rd47;
	ld.global.f32 	%f58, [%rd48];
	fma.rn.f32 	%f66, %f57, %f58, %f66;
$L__BB0_12:
	mad.lo.s32 	%r36, %r19, %r27, %r1;
	cvta.to.global.u64 	%rd49, %rd6;
	mul.wide.s32 	%rd50, %r36, 4;
	add.s64 	%rd51, %rd49, %rd50;
	st.global.f32 	[%rd51], %f66;
$L__BB0_13:
	ret;

}


// ===== COMPILED SASS (sm_100) =====

	.target	sm_100

	.elftype	@"ET_EXEC"


//--------------------- .note.nv.tkinfo           --------------------------
	.section	.note.nv.tkinfo,"",@"SHT_NOTE"
	.sectionflags	@"SHF_NOTE_NV_TKINFO"
	.tkinfo
        /*0018*/ 	.word	0x00000002
        /*0030*/ 	.string	""
        /*0030*/ 	.string	"ptxas"
        /*0030*/ 	.string	"Cuda compilation tools, release 13.0, V13.0.88"
        /*0030*/ 	.string	"Build cuda_13.0.r13.0/compiler.36424714_0"
        /*0030*/ 	.string	"-arch sm_100 -m 64 "



//--------------------- .note.nv.cuinfo           --------------------------
	.section	.note.nv.cuinfo,"",@"SHT_NOTE"
	.sectionflags	@"SHF_NOTE_NV_CUINFO"
        /*0018*/ 	.short	0x0002
        /*001a*/ 	.short	0x0064
        /*001c*/ 	.short	0x0082
	.zero		2


//--------------------- .nv.info                  --------------------------
	.section	.nv.info,"",@"SHT_CUDA_INFO"
	.align	4


	//----- nvinfo : EIATTR_REGCOUNT
	.align		4
        /*0000*/ 	.byte	0x04, 0x2f
        /*0002*/ 	.short	(.L_1 - .L_0)
	.align		4
.L_0:
        /*0004*/ 	.word	index@(_Z4mmulPKfS0_Pfiiii)
        /*0008*/ 	.word	0x00000020


	//----- nvinfo : EIATTR_FRAME_SIZE
	.align		4
.L_1:
        /*000c*/ 	.byte	0x04, 0x11
        /*000e*/ 	.short	(.L_3 - .L_2)
	.align		4
.L_2:
        /*0010*/ 	.word	index@(_Z4mmulPKfS0_Pfiiii)
        /*0014*/ 	.word	0x00000000


	//----- nvinfo : EIATTR_MIN_STACK_SIZE
	.align		4
.L_3:
        /*0018*/ 	.byte	0x04, 0x12
        /*001a*/ 	.short	(.L_5 - .L_4)
	.align		4
.L_4:
        /*001c*/ 	.word	index@(_Z4mmulPKfS0_Pfiiii)
        /*0020*/ 	.word	0x00000000
.L_5:


//--------------------- .nv.compat                --------------------------
	.section	.nv.compat,"",@"SHT_CUDA_COMPAT_INFO"
	.align	4
        /*0000*/ 	.byte	0x02, 0x09, 0x00, 0x00, 0x02, 0x02, 0x01, 0x00, 0x02, 0x05, 0x05, 0x00, 0x03, 0x07, 0x01, 0x01
        /*0010*/ 	.byte	0x02, 0x03, 0x00, 0x00, 0x02, 0x06, 0x01, 0x00, 0x04, 0x0b, 0x08, 0x00, 0x09, 0x00, 0x00, 0x00
        /*0020*/ 	.byte	0x00, 0x00, 0x00, 0x00


//--------------------- .nv.info._Z4mmulPKfS0_Pfiiii --------------------------
	.section	.nv.info._Z4mmulPKfS0_Pfiiii,"",@"SHT_CUDA_INFO"
	.sectionflags	@""
	.align	4


	//----- nvinfo : EIATTR_CUDA_API_VERSION
	.align		4
        /*0000*/ 	.byte	0x04, 0x37
        /*0002*/ 	.short	(.L_7 - .L_6)
.L_6:
        /*0004*/ 	.word	0x00000082


	//----- nvinfo : EIATTR_KPARAM_INFO
	.align		4
.L_7:
        /*0008*/ 	.byte	0x04, 0x17
        /*000a*/ 	.short	(.L_9 - .L_8)
.L_8:
        /*000c*/ 	.word	0x00000000
        /*0010*/ 	.short	0x0006
        /*0012*/ 	.short	0x0024
        /*0014*/ 	.byte	0x00, 0xf0, 0x11, 0x00


	//----- nvinfo : EIATTR_KPARAM_INFO
	.align		4
.L_9:
        /*0018*/ 	.byte	0x04, 0x17
        /*001a*/ 	.short	(.L_11 - .L_10)
.L_10:
        /*001c*/ 	.word	0x00000000
        /*0020*/ 	.short	0x0005
        /*0022*/ 	.short	0x0020
        /*0024*/ 	.byte	0x00, 0xf0, 0x11, 0x00


	//----- nvinfo : EIATTR_KPARAM_INFO
	.align		4
.L_11:
        /*0028*/ 	.byte	0x04, 0x17
        /*002a*/ 	.short	(.L_13 - .L_12)
.L_12:
        /*002c*/ 	.word	0x00000000
        /*0030*/ 	.short	0x0004
        /*0032*/ 	.short	0x001c
        /*0034*/ 	.byte	0x00, 0xf0, 0x11, 0x00


	//----- nvinfo : EIATTR_KPARAM_INFO
	.align		4
.L_13:
        /*0038*/ 	.byte	0x04, 0x17
        /*003a*/ 	.short	(.L_15 - .L_14)
.L_14:
        /*003c*/ 	.word	0x00000000
        /*0040*/ 	.short	0x0003
        /*0042*/ 	.short	0x0018
        /*0044*/ 	.byte	0x00, 0xf0, 0x11, 0x00


	//----- nvinfo : EIATTR_KPARAM_INFO
	.align		4
.L_15:
        /*0048*/ 	.byte	0x04, 0x17
        /*004a*/ 	.short	(.L_17 - .L_16)
.L_16:
        /*004c*/ 	.word	0x00000000
        /*0050*/ 	.short	0x0002
        /*0052*/ 	.short	0x0010
        /*0054*/ 	.byte	0x00, 0xf5, 0x21, 0x00


	//----- nvinfo : EIATTR_KPARAM_INFO
	.align		4
.L_17:
        /*0058*/ 	.byte	0x04, 0x17
        /*005a*/ 	.short	(.L_19 - .L_18)
.L_18:
        /*005c*/ 	.word	0x00000000
        /*0060*/ 	.short	0x0001
        /*0062*/ 	.short	0x0008
        /*0064*/ 	.byte	0x00, 0xf5, 0x21, 0x00


	//----- nvinfo : EIATTR_KPARAM_INFO
	.align		4
.L_19:
        /*0068*/ 	.byte	0x04, 0x17
        /*006a*/ 	.short	(.L_21 - .L_20)
.L_20:
        /*006c*/ 	.word	0x00000000
        /*0070*/ 	.short	0x0000
        /*0072*/ 	.short	0x0000
        /*0074*/ 	.byte	0x00, 0xf5, 0x21, 0x00


	//----- nvinfo : EIATTR_SPARSE_MMA_MASK
	.align		4
.L_21:
        /*0078*/ 	.byte	0x03, 0x50
        /*007a*/ 	.short	0x0000


	//----- nvinfo : EIATTR_MAXREG_COUNT
	.align		4
        /*007c*/ 	.byte	0x03, 0x1b
        /*007e*/ 	.short	0x00ff


	//----- nvinfo : EIATTR_MERCURY_ISA_VERSION
	.align		4
        /*0080*/ 	.byte	0x03, 0x5f
        /*0082*/ 	.short	0x0101


	//----- nvinfo : EIATTR_VRC_CTA_INIT_COUNT
	.align		4
        /*0084*/ 	.byte	0x02, 0x4a
	.zero		1
	.zero		1


	//----- nvinfo : EIATTR_EXIT_INSTR_OFFSETS
	.align		4
        /*0088*/ 	.byte	0x04, 0x1c
        /*008a*/ 	.short	(.L_23 - .L_22)


	//   ....[0]....
.L_22:
        /*008c*/ 	.word	0x000000d0


	//   ....[1]....
        /*0090*/ 	.word	0x000008b0


	//----- nvinfo : EIATTR_CBANK_PARAM_SIZE
	.align		4
.L_23:
        /*0094*/ 	.byte	0x03, 0x19
        /*0096*/ 	.short	0x0028


	//----- nvinfo : EIATTR_PARAM_CBANK
	.align		4
        /*0098*/ 	.byte	0x04, 0x0a
        /*009a*/ 	.short	(.L_25 - .L_24)
	.align		4
.L_24:
        /*009c*/ 	.word	index@(.nv.constant0._Z4mmulPKfS0_Pfiiii)
        /*00a0*/ 	.short	0x0380
        /*00a2*/ 	.short	0x0028


	//----- nvinfo : EIATTR_SW_WAR
	.align		4
.L_25:
        /*00a4*/ 	.byte	0x04, 0x36
        /*00a6*/ 	.short	(.L_27 - .L_26)
.L_26:
        /*00a8*/ 	.word	0x00000008
.L_27:


//--------------------- .nv.callgraph             --------------------------
	.section	.nv.callgraph,"",@"SHT_CUDA_CALLGRAPH"
	.align	4
	.sectionentsize	8
	.align		4
        /*0000*/ 	.word	0x00000000
	.align		4
        /*0004*/ 	.word	0xffffffff
	.align		4
        /*0008*/ 	.word	0x00000000
	.align		4
        /*000c*/ 	.word	0xfffffffe
	.align		4
        /*0010*/ 	.word	0x00000000
	.align		4
        /*0014*/ 	.word	0xfffffffd
	.align		4
        /*0018*/ 	.word	0x00000000
	.align		4
        /*001c*/ 	.word	0xfffffffc


//--------------------- .text._Z4mmulPKfS0_Pfiiii --------------------------
	.section	.text._Z4mmulPKfS0_Pfiiii,"ax",@progbits
	.align	128
        .global         _Z4mmulPKfS0_Pfiiii
        .type           _Z4mmulPKfS0_Pfiiii,@function
        .size           _Z4mmulPKfS0_Pfiiii,(.L_x_5 - _Z4mmulPKfS0_Pfiiii)
        .other          _Z4mmulPKfS0_Pfiiii,@"STO_CUDA_ENTRY STV_DEFAULT"
_Z4mmulPKfS0_Pfiiii:
.text._Z4mmulPKfS0_Pfiiii:
[----:B------:R-:W-:Y:S01]  /*0000*/  LDC R1, c[0x0][0x37c] ;  /* 0x0000df00ff017b82 */ /* 0x000fe20000000800 */
[----:B------:R-:W0:Y:S01]  /*0010*/  S2R R19, SR_TID.Y ;  /* 0x0000000000137919 */ /* 0x000e220000002200 */
[----:B------:R-:W1:Y:S06]  /*0020*/  LDCU UR4, c[0x0][0x360] ;  /* 0x00006c00ff0477ac */ /* 0x000e6c0008000800 */
[----:B------:R-:W2:Y:S01]  /*0030*/  LDC R0, c[0x0][0x39c] ;  /* 0x0000e700ff007b82 */ /* 0x000ea20000000800 */
[----:B------:R-:W0:Y:S01]  /*0040*/  S2R R2, SR_CTAID.Y ;  /* 0x0000000000027919 */ /* 0x000e220000002600 */
[----:B------:R-:W0:Y:S01]  /*0050*/  LDCU UR5, c[0x0][0x364] ;  /* 0x00006c80ff0577ac */ /* 0x000e220008000800 */
[----:B------:R-:W1:Y:S05]  /*0060*/  S2R R16, SR_TID.X ;  /* 0x0000000000107919 */ /* 0x000e6a0000002100 */
[----:B------:R-:W3:Y:S01]  /*0070*/  LDC R17, c[0x0][0x3a4] ;  /* 0x0000e900ff117b82 */ /* 0x000ee20000000800 */
[----:B------:R-:W1:Y:S01]  /*0080*/  S2R R3, SR_CTAID.X ;  /* 0x0000000000037919 */ /* 0x000e620000002500 */
[----:B0-----:R-:W-:-:S05]  /*0090*/  IMAD R19, R2, UR5, R19 ;  /* 0x0000000502137c24 */ /* 0x001fca000f8e0213 */
[----:B--2---:R-:W-:Y:S01]  /*00a0*/  ISETP.GE.AND P0, PT, R19, R0, PT ;  /* 0x000000001300720c */ /* 0x004fe20003f06270 */
[----:B-1----:R-:W-:-:S05]  /*00b0*/  IMAD R16, R3, UR4, R16 ;  /* 0x0000000403107c24 */ /* 0x002fca000f8e0210 */
[----:B---3--:R-:W-:-:S13]  /*00c0*/  ISETP.GE.OR P0, PT, R16, R17, P0 ;  /* 0x000000111000720c */ /* 0x008fda0000706670 */
[----:B------:R-:W-:Y:S05]  /*00d0*/  @P0 EXIT ;  /* 0x000000000000094d */ /* 0x000fea0003800000 */
[C---:B------:R-:W-:Y:S01]  /*00e0*/  ISETP.GE.U32.AND P1, PT, R0.reuse, 0x8, PT ;  /* 0x000000080000780c */ /* 0x040fe20003f26070 */
[----:B------:R-:W0:Y:S01]  /*00f0*/  LDCU.64 UR4, c[0x0][0x358] ;  /* 0x00006b00ff0477ac */ /* 0x000e220008000a00 */
[----:B------:R-:W-:Y:S01]  /*0100*/  LOP3.LUT R27, R0, 0x7, RZ, 0xc0, !PT ;  /* 0x00000007001b7812 */ /* 0x000fe200078ec0ff */
[----:B------:R-:W-:Y:S02]  /*0110*/  HFMA2 R24, -RZ, RZ, 0, 0 ;  /* 0x00000000ff187431 */ /* 0x000fe400000001ff */
[----:B------:R-:W-:Y:S01]  /*0120*/  IMAD R18, R19, R0, RZ ;  /* 0x0000000013127224 */ /* 0x000fe200078e02ff */
[----:B------:R-:W-:Y:S02]  /*0130*/  MOV R21, RZ ;  /* 0x000000ff00157202 */ /* 0x000fe40000000f00 */
[----:B------:R-:W-:-:S05]  /*0140*/  ISETP.NE.AND P0, PT, R27, RZ, PT ;  /* 0x000000ff1b00720c */ /* 0x000fca0003f05270 */
[----:B------:R-:W-:Y:S08]  /*0150*/  @!P1 BRA `(.L_x_0) ;  /* 0x0000000000c49947 */ /* 0x000ff00003800000 */
[----:B------:R-:W1:Y:S01]  /*0160*/  LDC.64 R2, c[0x0][0x380] ;  /* 0x0000e000ff027b82 */ /* 0x000e620000000a00 */
[----:B------:R-:W-:Y:S02]  /*0170*/  LOP3.LUT R21, R0, 0x7ffffff8, RZ, 0xc0, !PT ;  /* 0x7ffffff800157812 */ /* 0x000fe400078ec0ff */
[----:B------:R-:W-:Y:S02]  /*0180*/  MOV R24, RZ ;  /* 0x000000ff00187202 */ /* 0x000fe40000000f00 */
[----:B------:R-:W-:Y:S02]  /*0190*/  MOV R20, R16 ;  /* 0x0000001000147202 */ /* 0x000fe40000000f00 */
[----:B------:R-:W-:Y:S01]  /*01a0*/  IADD3 R22, PT, PT, -R21, RZ, RZ ;  /* 0x000000ff15167210 */ /* 0x000fe20007ffe1ff */
[----:B-1----:R-:W-:-:S03]  /*01b0*/  IMAD.WIDE.U32 R2, R18, 0x4, R2 ;  /* 0x0000000412027825 */ /* 0x002fc600078e0002 */
[----:B------:R-:W-:-:S04]  /*01c0*/  IADD3 R4, P1, PT, R2, 0x10, RZ ;  /* 0x0000001002047810 */ /* 0x000fc80007f3e0ff */
[----:B------:R-:W-:-:S09]  /*01d0*/  IADD3.X R5, PT, PT, RZ, R3, RZ, P1, !PT ;  /* 0x00000003ff057210 */ /* 0x000fd20000ffe4ff */
.L_x_1:
[----:B------:R-:W1:Y:S01]  /*01e0*/  LDC.64 R14, c[0x0][0x388] ;  /* 0x0000e200ff0e7b82 */ /* 0x000e620000000a00 */
[----:B------:R-:W-:Y:S02]  /*01f0*/  MOV R2, R4 ;  /* 0x0000000400027202 */ /* 0x000fe40000000f00 */
[----:B------:R-:W-:-:S05]  /*0200*/  MOV R3, R5 ;  /* 0x0000000500037202 */ /* 0x000fca0000000f00 */
[----:B0-----:R-:W2:Y:S04]  /*0210*/  LDG.E R25, desc[UR4][R2.64+-0x10] ;  /* 0xfffff00402197981 */ /* 0x001ea8000c1e1900 */
[----:B------:R-:W3:Y:S04]  /*0220*/  LDG.E R23, desc[UR4][R2.64+-0xc] ;  /* 0xfffff40402177981 */ /* 0x000ee8000c1e1900 */
[----:B------:R-:W4:Y:S04]  /*0230*/  LDG.E R29, desc[UR4][R2.64+-0x8] ;  /* 0xfffff804021d7981 */ /* 0x000f28000c1e1900 */
[----:B------:R-:W5:Y:S01]  /*0240*/  LDG.E R28, desc[UR4][R2.64+-0x4] ;  /* 0xfffffc04021c7981 */ /* 0x000f62000c1e1900 */
[----:B-1----:R-:W-:-:S05]  /*0250*/  IMAD.WIDE R14, R20, 0x4, R14 ;  /* 0x00000004140e7825 */ /* 0x002fca00078e020e */
[----:B------:R0:W2:Y:S01]  /*0260*/  LDG.E R26, desc[UR4][R14.64] ;  /* 0x000000040e1a7981 */ /* 0x0000a2000c1e1900 */
[----:B------:R-:W-:-:S04]  /*0270*/  IMAD.WIDE R12, R17, 0x4, R14 ;  /* 0x00000004110c7825 */ /* 0x000fc800078e020e */
[C---:B------:R-:W-:Y:S02]  /*0280*/  IMAD.WIDE R4, R17.reuse, 0x4, R12 ;  /* 0x0000000411047825 */ /* 0x040fe400078e020c */
[----:B------:R-:W3:Y:S02]  /*0290*/  LDG.E R12, desc[UR4][R12.64] ;  /* 0x000000040c0c7981 */ /* 0x000ee4000c1e1900 */
[C---:B------:R-:W-:Y:S02]  /*02a0*/  IMAD.WIDE R8, R17.reuse, 0x4, R4 ;  /* 0x0000000411087825 */ /* 0x040fe400078e0204 */
[----:B------:R-:W4:Y:S02]  /*02b0*/  LDG.E R4, desc[UR4][R4.64] ;  /* 0x0000000404047981 */ /* 0x000f24000c1e1900 */
[C---:B------:R-:W-:Y:S02]  /*02c0*/  IMAD.WIDE R6, R17.reuse, 0x4, R8 ;  /* 0x0000000411067825 */ /* 0x040fe400078e0208 */
[----:B------:R-:W5:Y:S02]  /*02d0*/  LDG.E R8, desc[UR4][R8.64] ;  /* 0x0000000408087981 */ /* 0x000f64000c1e1900 */
[----:B------:R-:W-:-:S02]  /*02e0*/  IMAD.WIDE R10, R17, 0x4, R6 ;  /* 0x00000004110a7825 */ /* 0x000fc400078e0206 */
[----:B------:R-:W5:Y:S04]  /*02f0*/  LDG.E R5, desc[UR4][R2.64] ;  /* 0x0000000402057981 */ /* 0x000f68000c1e1900 */
[----:B------:R-:W5:Y:S01]  /*0300*/  LDG.E R6, desc[UR4][R6.64] ;  /* 0x0000000406067981 */ /* 0x000f62000c1e1900 */
[----:B0-----:R-:W-:-:S03]  /*0310*/  IMAD.WIDE R14, R17, 0x4, R10 ;  /* 0x00000004110e7825 */ /* 0x001fc600078e020a */
[----:B------:R-:W5:Y:S04]  /*0320*/  LDG.E R10, desc[UR4][R10.64] ;  /* 0x000000040a0a7981 */ /* 0x000f68000c1e1900 */
[----:B------:R-:W5:Y:S04]  /*0330*/  LDG.E R13, desc[UR4][R14.64] ;  /* 0x000000040e0d7981 */ /* 0x000f68000c1e1900 */
[----:B------:R-:W5:Y:S04]  /*0340*/  LDG.E R7, desc[UR4][R2.64+0x4] ;  /* 0x0000040402077981 */ /* 0x000f68000c1e1900 */
[----:B------:R-:W5:Y:S01]  /*0350*/  LDG.E R9, desc[UR4][R2.64+0xc] ;  /* 0x00000c0402097981 */ /* 0x000f62000c1e1900 */
[----:B--2---:R-:W-:Y:S01]  /*0360*/  FFMA R26, R25, R26, R24 ;  /* 0x0000001a191a7223 */ /* 0x004fe20000000018 */
[----:B------:R-:W-:-:S02]  /*0370*/  IMAD.WIDE R24, R17, 0x4, R14 ;  /* 0x0000000411187825 */ /* 0x000fc400078e020e */
[----:B------:R-:W2:Y:S04]  /*0380*/  LDG.E R14, desc[UR4][R2.64+0x8] ;  /* 0x00000804020e7981 */ /* 0x000ea8000c1e1900 */
[----:B------:R-:W2:Y:S01]  /*0390*/  LDG.E R24, desc[UR4][R24.64] ;  /* 0x0000000418187981 */ /* 0x000ea2000c1e1900 */
[----:B---3--:R-:W-:Y:S01]  /*03a0*/  FFMA R12, R23, R12, R26 ;  /* 0x0000000c170c7223 */ /* 0x008fe2000000001a */
[----:B------:R-:W-:-:S03]  /*03b0*/  IADD3 R22, PT, PT, R22, 0x8, RZ ;  /* 0x0000000816167810 */ /* 0x000fc60007ffe0ff */
[----:B----4-:R-:W-:Y:S01]  /*03c0*/  FFMA R29, R29, R4, R12 ;  /* 0x000000041d1d7223 */ /* 0x010fe2000000000c */
[----:B------:R-:W-:-:S03]  /*03d0*/  ISETP.NE.AND P1, PT, R22, RZ, PT ;  /* 0x000000ff1600720c */ /* 0x000fc60003f25270 */
[----:B-----5:R-:W-:Y:S01]  /*03e0*/  FFMA R8, R28, R8, R29 ;  /* 0x000000081c087223 */ /* 0x020fe2000000001d */
[----:B------:R-:W-:-:S03]  /*03f0*/  IADD3 R4, P2, PT, R2, 0x20, RZ ;  /* 0x0000002002047810 */ /* 0x000fc60007f5e0ff */
[----:B------:R-:W-:Y:S01]  /*0400*/  FFMA R6, R5, R6, R8 ;  /* 0x0000000605067223 */ /* 0x000fe20000000008 */
[----:B------:R-:W-:Y:S02]  /*0410*/  IADD3.X R5, PT, PT, RZ, R3, RZ, P2, !PT ;  /* 0x00000003ff057210 */ /* 0x000fe400017fe4ff */
[----:B------:R-:W-:Y:S01]  /*0420*/  LEA R20, R17, R20, 0x3 ;  /* 0x0000001411147211 */ /* 0x000fe200078e18ff */
[----:B------:R-:W-:-:S04]  /*0430*/  FFMA R7, R7, R10, R6 ;  /* 0x0000000a07077223 */ /* 0x000fc80000000006 */
[----:B--2---:R-:W-:-:S04]  /*0440*/  FFMA R14, R14, R13, R7 ;  /* 0x0000000d0e0e7223 */ /* 0x004fc80000000007 */
[----:B------:R-:W-:Y:S01]  /*0450*/  FFMA R24, R9, R24, R14 ;  /* 0x0000001809187223 */ /* 0x000fe2000000000e */
[----:B------:R-:W-:Y:S06]  /*0460*/  @P1 BRA `(.L_x_1) ;  /* 0xfffffffc005c1947 */ /* 0x000fec000383ffff */
.L_x_0:
[----:B------:R-:W-:Y:S05]  /*0470*/  @!P0 BRA `(.L_x_2) ;  /* 0x0000000000fc8947 */ /* 0x000fea0003800000 */
[----:B------:R-:W-:Y:S02]  /*0480*/  ISETP.GE.U32.AND P1, PT, R27, 0x4, PT ;  /* 0x000000041b00780c */ /* 0x000fe40003f26070 */
[----:B------:R-:W-:-:S04]  /*0490*/  LOP3.LUT R14, R0, 0x3, RZ, 0xc0, !PT ;  /* 0x00000003000e7812 */ /* 0x000fc800078ec0ff */
[----:B------:R-:W-:-:S07]  /*04a0*/  ISETP.NE.AND P0, PT, R14, RZ, PT ;  /* 0x000000ff0e00720c */ /* 0x000fce0003f05270 */
[----:B------:R-:W-:Y:S06]  /*04b0*/  @!P1 BRA `(.L_x_3) ;  /* 0x00000000006c9947 */ /* 0x000fec0003800000 */
[----:B------:R-:W1:Y:S01]  /*04c0*/  LDC.64 R4, c[0x0][0x388] ;  /* 0x0000e200ff047b82 */ /* 0x000e620000000a00 */
[----:B------:R-:W2:Y:S01]  /*04d0*/  LDCU.64 UR6, c[0x0][0x380] ;  /* 0x00007000ff0677ac */ /* 0x000ea20008000a00 */
[----:B------:R-:W-:Y:S01]  /*04e0*/  IMAD R7, R21, R17, R16 ;  /* 0x0000001115077224 */ /* 0x000fe200078e0210 */
[CC--:B------:R-:W-:Y:S02]  /*04f0*/  IADD3 R3, PT, PT, R18.reuse, R21.reuse, RZ ;  /* 0x0000001512037210 */ /* 0x0c0fe40007ffe0ff */
[----:B------:R-:W-:-:S03]  /*0500*/  IADD3 R8, P1, PT, R18, R21, RZ ;  /* 0x0000001512087210 */ /* 0x000fc60007f3e0ff */
[----:B------:R-:W3:Y:S01]  /*0510*/  LDC.64 R12, c[0x0][0x380] ;  /* 0x0000e000ff0c7b82 */ /* 0x000ee20000000a00 */
[----:B-1----:R-:W-:-:S04]  /*0520*/  IMAD.WIDE R4, R7, 0x4, R4 ;  /* 0x0000000407047825 */ /* 0x002fc800078e0204 */
[----:B------:R-:W-:Y:S02]  /*0530*/  IMAD.WIDE R6, R17, 0x4, R4 ;  /* 0x0000000411067825 */ /* 0x000fe400078e0204 */
[----:B0-----:R-:W4:Y:S02]  /*0540*/  LDG.E R4, desc[UR4][R4.64] ;  /* 0x0000000404047981 */ /* 0x001f24000c1e1900 */
[----:B---3--:R-:W-:Y:S01]  /*0550*/  IMAD.WIDE.U32 R12, R3, 0x4, R12 ;  /* 0x00000004030c7825 */ /* 0x008fe200078e000c */
[----:B------:R-:W-:Y:S02]  /*0560*/  IADD3.X R3, PT, PT, RZ, RZ, RZ, P1, !PT ;  /* 0x000000ffff037210 */ /* 0x000fe40000ffe4ff */
[----:B--2---:R-:W-:-:S03]  /*0570*/  LEA R2, P1, R8, UR6, 0x2 ;  /* 0x0000000608027c11 */ /* 0x004fc6000f8210ff */
[----:B------:R-:W4:Y:S01]  /*0580*/  LDG.E R13, desc[UR4][R12.64] ;  /* 0x000000040c0d7981 */ /* 0x000f22000c1e1900 */
[----:B------:R-:W-:Y:S01]  /*0590*/  LEA.HI.X R3, R8, UR7, R3, 0x2, P1 ;  /* 0x0000000708037c11 */ /* 0x000fe200088f1403 */
[C---:B------:R-:W-:Y:S02]  /*05a0*/  IMAD.WIDE R8, R17.reuse, 0x4, R6 ;  /* 0x0000000411087825 */ /* 0x040fe400078e0206 */
[----:B------:R-:W2:Y:S04]  /*05b0*/  LDG.E R6, desc[UR4][R6.64] ;  /* 0x0000000406067981 */ /* 0x000ea8000c1e1900 */
[----:B------:R-:W2:Y:S01]  /*05c0*/  LDG.E R15, desc[UR4][R2.64+0x4] ;  /* 0x00000404020f7981 */ /* 0x000ea2000c1e1900 */
[----:B------:R-:W-:-:S03]  /*05d0*/  IMAD.WIDE R10, R17, 0x4, R8 ;  /* 0x00000004110a7825 */ /* 0x000fc600078e0208 */
[----:B------:R-:W3:Y:S04]  /*05e0*/  LDG.E R22, desc[UR4][R8.64] ;  /* 0x0000000408167981 */ /* 0x000ee8000c1e1900 */
[----:B------:R-:W3:Y:S04]  /*05f0*/  LDG.E R20, desc[UR4][R2.64+0x8] ;  /* 0x0000080402147981 */ /* 0x000ee8000c1e1900 */
[----:B------:R-:W5:Y:S04]  /*0600*/  LDG.E R26, desc[UR4][R2.64+0xc] ;  /* 0x00000c04021a7981 */ /* 0x000f68000c1e1900 */
[----:B------:R-:W5:Y:S01]  /*0610*/  LDG.E R10, desc[UR4][R10.64] ;  /* 0x000000040a0a7981 */ /* 0x000f62000c1e1900 */
[----:B------:R-:W-:Y:S01]  /*0620*/  IADD3 R21, PT, PT, R21, 0x4, RZ ;  /* 0x0000000415157810 */ /* 0x000fe20007ffe0ff */
[----:B----4-:R-:W-:-:S04]  /*0630*/  FFMA R24, R13, R4, R24 ;  /* 0x000000040d187223 */ /* 0x010fc80000000018 */
[----:B--2---:R-:W-:-:S04]  /*0640*/  FFMA R15, R15, R6, R24 ;  /* 0x000000060f0f7223 */ /* 0x004fc80000000018 */
[----:B---3--:R-:W-:-:S04]  /*0650*/  FFMA R15, R20, R22, R15 ;  /* 0x00000016140f7223 */ /* 0x008fc8000000000f */
[----:B-----5:R-:W-:-:S07]  /*0660*/  FFMA R24, R26, R10, R15 ;  /* 0x0000000a1a187223 */ /* 0x020fce000000000f */
.L_x_3:
[----:B------:R-:W-:Y:S05]  /*0670*/  @!P0 BRA `(.L_x_2) ;  /* 0x00000000007c8947 */ /* 0x000fea0003800000 */
[----:B------:R-:W-:Y:S01]  /*0680*/  ISETP.NE.AND P1, PT, R14, 0x1, PT ;  /* 0x000000010e00780c */ /* 0x000fe20003f25270 */
[----:B------:R-:W1:Y:S01]  /*0690*/  LDC.64 R10, c[0x0][0x380] ;  /* 0x0000e000ff0a7b82 */ /* 0x000e620000000a00 */
[----:B------:R-:W-:-:S04]  /*06a0*/  LOP3.LUT R0, R0, 0x1, RZ, 0xc0, !PT ;  /* 0x0000000100007812 */ /* 0x000fc800078ec0ff */
[----:B------:R-:W-:-:S03]  /*06b0*/  ISETP.NE.U32.AND P0, PT, R0, 0x1, PT ;  /* 0x000000010000780c */ /* 0x000fc60003f05070 */
[----:B------:R-:W2:Y:S04]  /*06c0*/  LDC.64 R8, c[0x0][0x388] ;  /* 0x0000e200ff087b82 */ /* 0x000ea80000000a00 */
[CC--:B------:R-:W-:Y:S02]  /*06d0*/  @P1 IADD3 R13, PT, PT, R18.reuse, R21.reuse, RZ ;  /* 0x00000015120d1210 */ /* 0x0c0fe40007ffe0ff */
[----:B------:R-:W-:Y:S02]  /*06e0*/  @P1 IADD3 R0, P2, PT, R18, R21, RZ ;  /* 0x0000001512001210 */ /* 0x000fe40007f5e0ff */
[----:B------:R-:W3:Y:S02]  /*06f0*/  @P1 LDC.64 R2, c[0x0][0x380] ;  /* 0x0000e000ff021b82 */ /* 0x000ee40000000a00 */
[----:B------:R-:W-:-:S06]  /*0700*/  @P1 IADD3.X R12, PT, PT, RZ, RZ, RZ, P2, !PT ;  /* 0x000000ffff0c1210 */ /* 0x000fcc00017fe4ff */
[----:B------:R-:W4:Y:S01]  /*0710*/  LDC.64 R4, c[0x0][0x380] ;  /* 0x0000e000ff047b82 */ /* 0x000f220000000a00 */
[----:B-1----:R-:W-:-:S04]  /*0720*/  @P1 IMAD.WIDE.U32 R10, R13, 0x4, R10 ;  /* 0x000000040d0a1825 */ /* 0x002fc800078e000a */
[C---:B------:R-:W-:Y:S01]  /*0730*/  @P1 IMAD R13, R21.reuse, R17, R16 ;  /* 0x00000011150d1224 */ /* 0x040fe200078e0210 */
[----:B------:R-:W-:Y:S01]  /*0740*/  @P1 IADD3 R21, PT, PT, R21, 0x2, RZ ;  /* 0x0000000215151810 */ /* 0x000fe20007ffe0ff */
[----:B0-----:R-:W5:Y:S01]  /*0750*/  @P1 LDG.E R11, desc[UR4][R10.64] ;  /* 0x000000040a0b1981 */ /* 0x001f62000c1e1900 */
[----:B------:R-:W0:Y:S01]  /*0760*/  LDC.64 R6, c[0x0][0x388] ;  /* 0x0000e200ff067b82 */ /* 0x000e220000000a00 */
[----:B--2---:R-:W-:Y:S01]  /*0770*/  @P1 IMAD.WIDE R8, R13, 0x4, R8 ;  /* 0x000000040d081825 */ /* 0x004fe200078e0208 */
[----:B------:R-:W-:Y:S02]  /*0780*/  @!P0 IADD3 R15, PT, PT, R18, R21, RZ ;  /* 0x00000015120f8210 */ /* 0x000fe40007ffe0ff */
[----:B---3--:R-:W-:Y:S01]  /*0790*/  @P1 LEA R2, P2, R0, R2, 0x2 ;  /* 0x0000000200021211 */ /* 0x008fe200078410ff */
[----:B------:R-:W-:-:S03]  /*07a0*/  @!P0 IMAD R21, R21, R17, R16 ;  /* 0x0000001115158224 */ /* 0x000fc600078e0210 */
[----:B------:R-:W-:Y:S01]  /*07b0*/  @P1 LEA.HI.X R3, R0, R3, R12, 0x2, P2 ;  /* 0x0000000300031211 */ /* 0x000fe200010f140c */
[----:B------:R-:W-:Y:S01]  /*07c0*/  @P1 IMAD.WIDE R12, R17, 0x4, R8 ;  /* 0x00000004110c1825 */ /* 0x000fe200078e0208 */
[----:B------:R-:W5:Y:S03]  /*07d0*/  @P1 LDG.E R0, desc[UR4][R8.64] ;  /* 0x0000000408001981 */ /* 0x000f66000c1e1900 */
[----:B----4-:R-:W-:Y:S01]  /*07e0*/  @!P0 IMAD.WIDE.U32 R4, R15, 0x4, R4 ;  /* 0x000000040f048825 */ /* 0x010fe200078e0004 */
[----:B------:R-:W2:Y:S04]  /*07f0*/  @P1 LDG.E R3, desc[UR4][R2.64+0x4] ;  /* 0x0000040402031981 */ /* 0x000ea8000c1e1900 */
[----:B------:R-:W2:Y:S01]  /*0800*/  @P1 LDG.E R12, desc[UR4][R12.64] ;  /* 0x000000040c0c1981 */ /* 0x000ea2000c1e1900 */
[----:B0-----:R-:W-:-:S03]  /*0810*/  @!P0 IMAD.WIDE R6, R21, 0x4, R6 ;  /* 0x0000000415068825 */ /* 0x001fc600078e0206 */
[----:B------:R-:W3:Y:S04]  /*0820*/  @!P0 LDG.E R5, desc[UR4][R4.64] ;  /* 0x0000000404058981 */ /* 0x000ee8000c1e1900 */
[----:B------:R-:W3:Y:S01]  /*0830*/  @!P0 LDG.E R6, desc[UR4][R6.64] ;  /* 0x0000000406068981 */ /* 0x000ee2000c1e1900 */
[----:B-----5:R-:W-:-:S04]  /*0840*/  @P1 FFMA R0, R11, R0, R24 ;  /* 0x000000000b001223 */ /* 0x020fc80000000018 */
[----:B--2---:R-:W-:-:S04]  /*0850*/  @P1 FFMA R24, R3, R12, R0 ;  /* 0x0000000c03181223 */ /* 0x004fc80000000000 */
[----:B---3--:R-:W-:-:S07]  /*0860*/  @!P0 FFMA R24, R5, R6, R24 ;  /* 0x0000000605188223 */ /* 0x008fce0000000018 */
.L_x_2:
[----:B------:R-:W1:Y:S01]  /*0870*/  LDC.64 R2, c[0x0][0x390] ;  /* 0x0000e400ff027b82 */ /* 0x000e620000000a00 */
[----:B------:R-:W-:-:S04]  /*0880*/  IMAD R17, R19, R17, R16 ;  /* 0x0000001113117224 */ /* 0x000fc800078e0210 */
[----:B-1----:R-:W-:-:S05]  /*0890*/  IMAD.WIDE R2, R17, 0x4, R2 ;  /* 0x0000000411027825 */ /* 0x002fca00078e0202 */
[----:B0-----:R-:W-:Y:S01]  /*08a0*/  STG.E desc[UR4][R2.64], R24 ;  /* 0x0000001802007986 */ /* 0x001fe2000c101904 */
[----:B------:R-:W-:Y:S05]  /*08b0*/  EXIT ;  /* 0x000000000000794d */ /* 0x000fea0003800000 */
.L_x_4:
[----:B------:R-:W-:-:S00]  /*08c0*/  BRA `(.L_x_4) ;  /* 0xfffffffc00fc7947 */ /* 0x000fc0000383ffff */
[----:B------:R-:W-:-:S00]  /*08d0*/  NOP ;  /* 0x0000000000007918 */ /* 0x000fc00000000000 */
        /* <DEDUP_REMOVED lines=10> */
.L_x_5:


//--------------------- .nv.shared.reserved.0     --------------------------
	.section	.nv.shared.reserved.0,"aw",@nobits
	.weak		__nv_reservedSMEM_offset_0_alias
	.size		__nv_reservedSMEM_offset_0_alias, 0, 64
	.other		__nv_reservedSMEM_offset_0_alias,@"STO_CUDA_RESERVED_SHARED STV_DEFAULT"
__nv_reservedSMEM_offset_0_alias:
	.zero		0
	.zero		64


//--------------------- .nv.constant0._Z4mmulPKfS0_Pfiiii --------------------------
	.section	.nv.constant0._Z4mmulPKfS0_Pfiiii,"a",@progbits
	.sectionflags	@""
	.align	4
.nv.constant0._Z4mmulPKfS0_Pfiiii:
	.zero		936


//--------------------- SYMBOLS --------------------------

	.type		.nv.reservedSmem.offset0,@object
	.size		.nv.reservedSmem.offset0,0x4
